//
// Generated by NVIDIA NVVM Compiler
//
// Compiler Build ID: CL-36424714
// Cuda compilation tools, release 13.0, V13.0.88
// Based on NVVM 20.0.0
//

.version 9.0
.target sm_100
.address_size 64

	// .globl	_Z6createPcS_ii

.visible .entry _Z6createPcS_ii(
	.param .u64 .ptr .align 1 _Z6createPcS_ii_param_0,
	.param .u64 .ptr .align 1 _Z6createPcS_ii_param_1,
	.param .u32 _Z6createPcS_ii_param_2,
	.param .u32 _Z6createPcS_ii_param_3
)
{
	.reg .pred 	%p<11>;
	.reg .b16 	%rs<2>;
	.reg .b32 	%r<31>;
	.reg .b64 	%rd<29>;

	ld.param.u64 	%rd2, [_Z6createPcS_ii_param_0];
	ld.param.u64 	%rd3, [_Z6createPcS_ii_param_1];
	ld.param.u32 	%r16, [_Z6createPcS_ii_param_2];
	ld.param.u32 	%r17, [_Z6createPcS_ii_param_3];
	cvta.to.global.u64 	%rd1, %rd3;
	mov.u32 	%r18, %ntid.x;
	mov.u32 	%r19, %ctaid.x;
	mov.u32 	%r20, %tid.x;
	mad.lo.s32 	%r1, %r18, %r19, %r20;
	setp.ge.s32 	%p1, %r1, %r17;
	@%p1 bra 	$L__BB0_13;
	cvta.to.global.u64 	%rd4, %rd2;
	cvt.s64.s32 	%rd5, %r1;
	add.s64 	%rd6, %rd4, %rd5;
	ld.global.u8 	%rs1, [%rd6];
	setp.lt.s32 	%p2, %r16, 1;
	@%p2 bra 	$L__BB0_13;
	and.b32  	%r2, %r16, 7;
	setp.lt.u32 	%p3, %r16, 8;
	mov.b32 	%r29, 0;
	@%p3 bra 	$L__BB0_5;
	and.b32  	%r29, %r16, 2147483640;
	neg.s32 	%r27, %r29;
	shl.b32 	%r5, %r17, 3;
	cvt.s64.s32 	%rd9, %r17;
	mov.u32 	%r26, %r1;
$L__BB0_4:
	.pragma "nounroll";
	cvt.s64.s32 	%rd7, %r26;
	add.s64 	%rd8, %rd1, %rd7;
	st.global.u8 	[%rd8], %rs1;
	add.s64 	%rd10, %rd8, %rd9;
	st.global.u8 	[%rd10], %rs1;
	add.s64 	%rd11, %rd10, %rd9;
	st.global.u8 	[%rd11], %rs1;
	add.s64 	%rd12, %rd11, %rd9;
	st.global.u8 	[%rd12], %rs1;
	add.s64 	%rd13, %rd12, %rd9;
	st.global.u8 	[%rd13], %rs1;
	add.s64 	%rd14, %rd13, %rd9;
	st.global.u8 	[%rd14], %rs1;
	add.s64 	%rd15, %rd14, %rd9;
	st.global.u8 	[%rd15], %rs1;
	add.s64 	%rd16, %rd15, %rd9;
	st.global.u8 	[%rd16], %rs1;
	add.s32 	%r27, %r27, 8;
	add.s32 	%r26, %r26, %r5;
	setp.ne.s32 	%p4, %r27, 0;
	@%p4 bra 	$L__BB0_4;
$L__BB0_5:
	setp.eq.s32 	%p5, %r2, 0;
	@%p5 bra 	$L__BB0_13;
	and.b32  	%r11, %r16, 3;
	setp.lt.u32 	%p6, %r2, 4;
	@%p6 bra 	$L__BB0_8;
	mad.lo.s32 	%r22, %r29, %r17, %r1;
	cvt.s64.s32 	%rd17, %r22;
	add.s64 	%rd18, %rd1, %rd17;
	st.global.u8 	[%rd18], %rs1;
	cvt.s64.s32 	%rd19, %r17;
	add.s64 	%rd20, %rd18, %rd19;
	st.global.u8 	[%rd20], %rs1;
	add.s64 	%rd21, %rd20, %rd19;
	st.global.u8 	[%rd21], %rs1;
	add.s64 	%rd22, %rd21, %rd19;
	st.global.u8 	[%rd22], %rs1;
	add.s32 	%r29, %r29, 4;
$L__BB0_8:
	setp.eq.s32 	%p7, %r11, 0;
	@%p7 bra 	$L__BB0_13;
	setp.eq.s32 	%p8, %r11, 1;
	@%p8 bra 	$L__BB0_11;
	mad.lo.s32 	%r23, %r29, %r17, %r1;
	cvt.s64.s32 	%rd23, %r23;
	add.s64 	%rd24, %rd1, %rd23;
	st.global.u8 	[%rd24], %rs1;
	cvt.s64.s32 	%rd25, %r17;
	add.s64 	%rd26, %rd24, %rd25;
	st.global.u8 	[%rd26], %rs1;
	add.s32 	%r29, %r29, 2;
$L__BB0_11:
	and.b32  	%r24, %r16, 1;
	setp.eq.b32 	%p9, %r24, 1;
	not.pred 	%p10, %p9;
	@%p10 bra 	$L__BB0_13;
	mad.lo.s32 	%r25, %r29, %r17, %r1;
	cvt.s64.s32 	%rd27, %r25;
	add.s64 	%rd28, %rd1, %rd27;
	st.global.u8 	[%rd28], %rs1;
$L__BB0_13:
	ret;

}


// ===== COMPILED SASS (sm_100) =====

	.target	sm_100

	.elftype	@"ET_EXEC"


//--------------------- .note.nv.tkinfo           --------------------------
	.section	.note.nv.tkinfo,"",@"SHT_NOTE"
	.sectionflags	@"SHF_NOTE_NV_TKINFO"
	.tkinfo
        /*0018*/ 	.word	0x00000002
        /*0030*/ 	.string	""
        /*0030*/ 	.string	"ptxas"
        /*0030*/ 	.string	"Cuda compilation tools, release 13.0, V13.0.88"
        /*0030*/ 	.string	"Build cuda_13.0.r13.0/compiler.36424714_0"
        /*0030*/ 	.string	"-arch sm_100 -m 64 "



//--------------------- .note.nv.cuinfo           --------------------------
	.section	.note.nv.cuinfo,"",@"SHT_NOTE"
	.sectionflags	@"SHF_NOTE_NV_CUINFO"
        /*0018*/ 	.short	0x0002
        /*001a*/ 	.short	0x0064
        /*001c*/ 	.short	0x0082
	.zero		2


//--------------------- .nv.info                  --------------------------
	.section	.nv.info,"",@"SHT_CUDA_INFO"
	.align	4


	//----- nvinfo : EIATTR_REGCOUNT
	.align		4
        /*0000*/ 	.byte	0x04, 0x2f
        /*0002*/ 	.short	(.L_1 - .L_0)
	.align		4
.L_0:
        /*0004*/ 	.word	index@(_Z6createPcS_ii)
        /*0008*/ 	.word	0x0000001e


	//----- nvinfo : EIATTR_FRAME_SIZE
	.align		4
.L_1:
        /*000c*/ 	.byte	0x04, 0x11
        /*000e*/ 	.short	(.L_3 - .L_2)
	.align		4
.L_2:
        /*0010*/ 	.word	index@(_Z6createPcS_ii)
        /*0014*/ 	.word	0x00000000


	//----- nvinfo : EIATTR_MIN_STACK_SIZE
	.align		4
.L_3:
        /*0018*/ 	.byte	0x04, 0x12
        /*001a*/ 	.short	(.L_5 - .L_4)
	.align		4
.L_4:
        /*001c*/ 	.word	index@(_Z6createPcS_ii)
        /*0020*/ 	.word	0x00000000
.L_5:


//--------------------- .nv.compat                --------------------------
	.section	.nv.compat,"",@"SHT_CUDA_COMPAT_INFO"
	.align	4
        /*0000*/ 	.byte	0x02, 0x09, 0x00, 0x00, 0x02, 0x02, 0x01, 0x00, 0x02, 0x05, 0x05, 0x00, 0x03, 0x07, 0x01, 0x01
        /*0010*/ 	.byte	0x02, 0x03, 0x00, 0x00, 0x02, 0x06, 0x01, 0x00, 0x04, 0x0b, 0x08, 0x00, 0x09, 0x00, 0x00, 0x00
        /*0020*/ 	.byte	0x00, 0x00, 0x00, 0x00


//--------------------- .nv.info._Z6createPcS_ii  --------------------------
	.section	.nv.info._Z6createPcS_ii,"",@"SHT_CUDA_INFO"
	.sectionflags	@""
	.align	4


	//----- nvinfo : EIATTR_CUDA_API_VERSION
	.align		4
        /*0000*/ 	.byte	0x04, 0x37
        /*0002*/ 	.short	(.L_7 - .L_6)
.L_6:
        /*0004*/ 	.word	0x00000082


	//----- nvinfo : EIATTR_KPARAM_INFO
	.align		4
.L_7:
        /*0008*/ 	.byte	0x04, 0x17
        /*000a*/ 	.short	(.L_9 - .L_8)
.L_8:
        /*000c*/ 	.word	0x00000000
        /*0010*/ 	.short	0x0003
        /*0012*/ 	.short	0x0014
        /*0014*/ 	.byte	0x00, 0xf0, 0x11, 0x00


	//----- nvinfo : EIATTR_KPARAM_INFO
	.align		4
.L_9:
        /*0018*/ 	.byte	0x04, 0x17
        /*001a*/ 	.short	(.L_11 - .L_10)
.L_10:
        /*001c*/ 	.word	0x00000000
        /*0020*/ 	.short	0x0002
        /*0022*/ 	.short	0x0010
        /*0024*/ 	.byte	0x00, 0xf0, 0x11, 0x00


	//----- nvinfo : EIATTR_KPARAM_INFO
	.align		4
.L_11:
        /*0028*/ 	.byte	0x04, 0x17
        /*002a*/ 	.short	(.L_13 - .L_12)
.L_12:
        /*002c*/ 	.word	0x00000000
        /*0030*/ 	.short	0x0001
        /*0032*/ 	.short	0x0008
        /*0034*/ 	.byte	0x00, 0xf5, 0x21, 0x00


	//----- nvinfo : EIATTR_KPARAM_INFO
	.align		4
.L_13:
        /*0038*/ 	.byte	0x04, 0x17
        /*003a*/ 	.short	(.L_15 - .L_14)
.L_14:
        /*003c*/ 	.word	0x00000000
        /*0040*/ 	.short	0x0000
        /*0042*/ 	.short	0x0000
        /*0044*/ 	.byte	0x00, 0xf5, 0x21, 0x00


	//----- nvinfo : EIATTR_SPARSE_MMA_MASK
	.align		4
.L_15:
        /*0048*/ 	.byte	0x03, 0x50
        /*004a*/ 	.short	0x0000


	//----- nvinfo : EIATTR_MAXREG_COUNT
	.align		4
        /*004c*/ 	.byte	0x03, 0x1b
        /*004e*/ 	.short	0x00ff


	//----- nvinfo : EIATTR_MERCURY_ISA_VERSION
	.align		4
        /*0050*/ 	.byte	0x03, 0x5f
        /*0052*/ 	.short	0x0101


	//----- nvinfo : EIATTR_VRC_CTA_INIT_COUNT
	.align		4
        /*0054*/ 	.byte	0x02, 0x4a
	.zero		1
	.zero		1


	//----- nvinfo : EIATTR_EXIT_INSTR_OFFSETS
	.align		4
        /*0058*/ 	.byte	0x04, 0x1c
        /*005a*/ 	.short	(.L_17 - .L_16)


	//   ....[0]....
.L_16:
        /*005c*/ 	.word	0x00000070


	//   ....[1]....
        /*0060*/ 	.word	0x000000d0


	//   ....[2]....
        /*0064*/ 	.word	0x00000360


	//   ....[3]....
        /*0068*/ 	.word	0x000004b0


	//   ....[4]....
        /*006c*/ 	.word	0x00000590


	//   ....[5]....
        /*0070*/ 	.word	0x000005f0


	//----- nvinfo : EIATTR_CBANK_PARAM_SIZE
	.align		4
.L_17:
        /*0074*/ 	.byte	0x03, 0x19
        /*0076*/ 	.short	0x0018


	//----- nvinfo : EIATTR_PARAM_CBANK
	.align		4
        /*0078*/ 	.byte	0x04, 0x0a
        /*007a*/ 	.short	(.L_19 - .L_18)
	.align		4
.L_18:
        /*007c*/ 	.word	index@(.nv.constant0._Z6createPcS_ii)
        /*0080*/ 	.short	0x0380
        /*0082*/ 	.short	0x0018


	//----- nvinfo : EIATTR_SW_WAR
	.align		4
.L_19:
        /*0084*/ 	.byte	0x04, 0x36
        /*0086*/ 	.short	(.L_21 - .L_20)
.L_20:
        /*0088*/ 	.word	0x00000008
.L_21:


//--------------------- .nv.callgraph             --------------------------
	.section	.nv.callgraph,"",@"SHT_CUDA_CALLGRAPH"
	.align	4
	.sectionentsize	8
	.align		4
        /*0000*/ 	.word	0x00000000
	.align		4
        /*0004*/ 	.word	0xffffffff
	.align		4
        /*0008*/ 	.word	0x00000000
	.align		4
        /*000c*/ 	.word	0xfffffffe
	.align		4
        /*0010*/ 	.word	0x00000000
	.align		4
        /*0014*/ 	.word	0xfffffffd
	.align		4
        /*0018*/ 	.word	0x00000000
	.align		4
        /*001c*/ 	.word	0xfffffffc


//--------------------- .text._Z6createPcS_ii     --------------------------
	.section	.text._Z6createPcS_ii,"ax",@progbits
	.align	128
        .global         _Z6createPcS_ii
        .type           _Z6createPcS_ii,@function
        .size           _Z6createPcS_ii,(.L_x_5 - _Z6createPcS_ii)
        .other          _Z6createPcS_ii,@"STO_CUDA_ENTRY STV_DEFAULT"
_Z6createPcS_ii:
.text._Z6createPcS_ii:
[----:B------:R-:W-:Y:S01]  /*0000*/  LDC R1, c[0x0][0x37c] ;  /* 0x0000df00ff017b82 */ /* 0x000fe20000000800 */
[----:B------:R-:W0:Y:S07]  /*0010*/  S2R R3, SR_CTAID.X ;  /* 0x0000000000037919 */ /* 0x000e2e0000002500 */
[----:B------:R-:W1:Y:S01]  /*0020*/  LDC R0, c[0x0][0x394] ;  /* 0x0000e500ff007b82 */ /* 0x000e620000000800 */
[----:B------:R-:W0:Y:S01]  /*0030*/  LDCU UR4, c[0x0][0x360] ;  /* 0x00006c00ff0477ac */ /* 0x000e220008000800 */
[----:B------:R-:W0:Y:S02]  /*0040*/  S2R R2, SR_TID.X ;  /* 0x0000000000027919 */ /* 0x000e240000002100 */
[----:B0-----:R-:W-:-:S05]  /*0050*/  IMAD R3, R3, UR4, R2 ;  /* 0x0000000403037c24 */ /* 0x001fca000f8e0202 */
[----:B-1----:R-:W-:-:S13]  /*0060*/  ISETP.GE.AND P0, PT, R3, R0, PT ;  /* 0x000000000300720c */ /* 0x002fda0003f06270 */
[----:B------:R-:W-:Y:S05]  /*0070*/  @P0 EXIT ;  /* 0x000000000000094d */ /* 0x000fea0003800000 */
[----:B------:R-:W0:Y:S01]  /*0080*/  LDC R2, c[0x0][0x390] ;  /* 0x0000e400ff027b82 */ /* 0x000e220000000800 */
[----:B------:R-:W1:Y:S02]  /*0090*/  LDCU.64 UR4, c[0x0][0x380] ;  /* 0x00007000ff0477ac */ /* 0x000e640008000a00 */
[----:B-1----:R-:W-:-:S04]  /*00a0*/  IADD3 R6, P1, PT, R3, UR4, RZ ;  /* 0x0000000403067c10 */ /* 0x002fc8000ff3e0ff */
[----:B------:R-:W-:Y:S02]  /*00b0*/  LEA.HI.X.SX32 R7, R3, UR5, 0x1, P1 ;  /* 0x0000000503077c11 */ /* 0x000fe400088f0eff */
[----:B0-----:R-:W-:-:S13]  /*00c0*/  ISETP.GE.AND P0, PT, R2, 0x1, PT ;  /* 0x000000010200780c */ /* 0x001fda0003f06270 */
[----:B------:R-:W-:Y:S05]  /*00d0*/  @!P0 EXIT ;  /* 0x000000000000894d */ /* 0x000fea0003800000 */
[----:B------:R-:W0:Y:S01]  /*00e0*/  LDCU.64 UR4, c[0x0][0x358] ;  /* 0x00006b00ff0477ac */ /* 0x000e220008000a00 */
[C---:B------:R-:W-:Y:S02]  /*00f0*/  ISETP.GE.U32.AND P1, PT, R2.reuse, 0x8, PT ;  /* 0x000000080200780c */ /* 0x040fe40003f26070 */
[----:B------:R-:W-:Y:S01]  /*0100*/  LOP3.LUT R22, R2, 0x7, RZ, 0xc0, !PT ;  /* 0x0000000702167812 */ /* 0x000fe200078ec0ff */
[----:B------:R-:W-:-:S03]  /*0110*/  IMAD.MOV.U32 R5, RZ, RZ, RZ ;  /* 0x000000ffff057224 */ /* 0x000fc600078e00ff */
[----:B------:R-:W-:Y:S01]  /*0120*/  ISETP.NE.AND P0, PT, R22, RZ, PT ;  /* 0x000000ff1600720c */ /* 0x000fe20003f05270 */
[----:B0-----:R0:W5:Y:S06]  /*0130*/  LDG.E.U8 R4, desc[UR4][R6.64] ;  /* 0x0000000406047981 */ /* 0x00116c000c1e1100 */
[----:B------:R-:W-:Y:S06]  /*0140*/  @!P1 BRA `(.L_x_0) ;  /* 0x0000000000849947 */ /* 0x000fec0003800000 */
[----:B------:R-:W-:Y:S01]  /*0150*/  LOP3.LUT R5, R2, 0x7ffffff8, RZ, 0xc0, !PT ;  /* 0x7ffffff802057812 */ /* 0x000fe200078ec0ff */
[----:B------:R-:W-:Y:S01]  /*0160*/  IMAD.MOV.U32 R25, RZ, RZ, R3 ;  /* 0x000000ffff197224 */ /* 0x000fe200078e0003 */
[----:B------:R-:W-:Y:S01]  /*0170*/  SHF.R.S32.HI R27, RZ, 0x1f, R0 ;  /* 0x0000001fff1b7819 */ /* 0x000fe20000011400 */
[----:B------:R-:W1:Y:S02]  /*0180*/  LDCU.64 UR6, c[0x0][0x388] ;  /* 0x00007100ff0677ac */ /* 0x000e640008000a00 */
[----:B------:R-:W-:-:S07]  /*0190*/  IMAD.MOV R23, RZ, RZ, -R5 ;  /* 0x000000ffff177224 */ /* 0x000fce00078e0a05 */
.L_x_1:
[----:B-12---:R-:W-:Y:S01]  /*01a0*/  IADD3 R14, P1, PT, R25, UR6, RZ ;  /* 0x00000006190e7c10 */ /* 0x006fe2000ff3e0ff */
[----:B------:R-:W-:-:S03]  /*01b0*/  VIADD R23, R23, 0x8 ;  /* 0x0000000817177836 */ /* 0x000fc60000000000 */
[----:B------:R-:W-:Y:S01]  /*01c0*/  LEA.HI.X.SX32 R15, R25, UR7, 0x1, P1 ;  /* 0x00000007190f7c11 */ /* 0x000fe200088f0eff */
[----:B------:R-:W-:Y:S01]  /*01d0*/  IMAD R25, R0, 0x8, R25 ;  /* 0x0000000800197824 */ /* 0x000fe200078e0219 */
[----:B------:R-:W-:-:S03]  /*01e0*/  IADD3 R16, P1, PT, R14, R0, RZ ;  /* 0x000000000e107210 */ /* 0x000fc60007f3e0ff */
[----:B-----5:R2:W-:Y:S02]  /*01f0*/  STG.E.U8 desc[UR4][R14.64], R4 ;  /* 0x000000040e007986 */ /* 0x0205e4000c101104 */
[----:B------:R-:W-:Y:S01]  /*0200*/  IMAD.X R17, R27, 0x1, R15, P1 ;  /* 0x000000011b117824 */ /* 0x000fe200008e060f */
[----:B------:R-:W-:-:S04]  /*0210*/  IADD3 R12, P1, PT, R16, R0, RZ ;  /* 0x00000000100c7210 */ /* 0x000fc80007f3e0ff */
[----:B------:R2:W-:Y:S01]  /*0220*/  STG.E.U8 desc[UR4][R16.64], R4 ;  /* 0x0000000410007986 */ /* 0x0005e2000c101104 */
[----:B------:R-:W-:Y:S01]  /*0230*/  IMAD.X R13, R27, 0x1, R17, P1 ;  /* 0x000000011b0d7824 */ /* 0x000fe200008e0611 */
[----:B0-----:R-:W-:-:S04]  /*0240*/  IADD3 R6, P1, PT, R12, R0, RZ ;  /* 0x000000000c067210 */ /* 0x001fc80007f3e0ff */
[----:B------:R2:W-:Y:S01]  /*0250*/  STG.E.U8 desc[UR4][R12.64], R4 ;  /* 0x000000040c007986 */ /* 0x0005e2000c101104 */
[----:B------:R-:W-:Y:S01]  /*0260*/  IMAD.X R7, R27, 0x1, R13, P1 ;  /* 0x000000011b077824 */ /* 0x000fe200008e060d */
[----:B------:R-:W-:-:S04]  /*0270*/  IADD3 R8, P1, PT, R6, R0, RZ ;  /* 0x0000000006087210 */ /* 0x000fc80007f3e0ff */
        /* <DEDUP_REMOVED lines=11> */
[----:B------:R-:W-:-:S04]  /*0330*/  ISETP.NE.AND P1, PT, R23, RZ, PT ;  /* 0x000000ff1700720c */ /* 0x000fc80003f25270 */
[----:B------:R2:W-:Y:S09]  /*0340*/  STG.E.U8 desc[UR4][R20.64], R4 ;  /* 0x0000000414007986 */ /* 0x0005f2000c101104 */
[----:B------:R-:W-:Y:S05]  /*0350*/  @P1 BRA `(.L_x_1) ;  /* 0xfffffffc00901947 */ /* 0x000fea000383ffff */
.L_x_0:
[----:B------:R-:W-:Y:S05]  /*0360*/  @!P0 EXIT ;  /* 0x000000000000894d */ /* 0x000fea0003800000 */
[----:B------:R-:W-:Y:S02]  /*0370*/  ISETP.GE.U32.AND P1, PT, R22, 0x4, PT ;  /* 0x000000041600780c */ /* 0x000fe40003f26070 */
[----:B--2---:R-:W-:-:S04]  /*0380*/  LOP3.LUT R14, R2, 0x3, RZ, 0xc0, !PT ;  /* 0x00000003020e7812 */ /* 0x004fc800078ec0ff */
[----:B------:R-:W-:-:S07]  /*0390*/  ISETP.NE.AND P0, PT, R14, RZ, PT ;  /* 0x000000ff0e00720c */ /* 0x000fce0003f05270 */
[----:B------:R-:W-:Y:S06]  /*03a0*/  @!P1 BRA `(.L_x_2) ;  /* 0x0000000000409947 */ /* 0x000fec0003800000 */
[----:B------:R-:W1:Y:S01]  /*03b0*/  LDCU.64 UR6, c[0x0][0x388] ;  /* 0x00007100ff0677ac */ /* 0x000e620008000a00 */
[C---:B0-----:R-:W-:Y:S01]  /*03c0*/  IMAD R7, R5.reuse, R0, R3 ;  /* 0x0000000005077224 */ /* 0x041fe200078e0203 */
[----:B------:R-:W-:Y:S01]  /*03d0*/  SHF.R.S32.HI R13, RZ, 0x1f, R0 ;  /* 0x0000001fff0d7819 */ /* 0x000fe20000011400 */
[----:B------:R-:W-:-:S03]  /*03e0*/  VIADD R5, R5, 0x4 ;  /* 0x0000000405057836 */ /* 0x000fc60000000000 */
[----:B-1----:R-:W-:-:S04]  /*03f0*/  IADD3 R6, P1, PT, R7, UR6, RZ ;  /* 0x0000000607067c10 */ /* 0x002fc8000ff3e0ff */
[----:B------:R-:W-:Y:S02]  /*0400*/  LEA.HI.X.SX32 R7, R7, UR7, 0x1, P1 ;  /* 0x0000000707077c11 */ /* 0x000fe400088f0eff */
[----:B------:R-:W-:-:S03]  /*0410*/  IADD3 R8, P1, PT, R6, R0, RZ ;  /* 0x0000000006087210 */ /* 0x000fc60007f3e0ff */
[----:B-----5:R1:W-:Y:S02]  /*0420*/  STG.E.U8 desc[UR4][R6.64], R4 ;  /* 0x0000000406007986 */ /* 0x0203e4000c101104 */
[----:B------:R-:W-:Y:S01]  /*0430*/  IMAD.X R9, R13, 0x1, R7, P1 ;  /* 0x000000010d097824 */ /* 0x000fe200008e0607 */
[----:B------:R-:W-:-:S04]  /*0440*/  IADD3 R10, P1, PT, R8, R0, RZ ;  /* 0x00000000080a7210 */ /* 0x000fc80007f3e0ff */
[----:B------:R1:W-:Y:S01]  /*0450*/  STG.E.U8 desc[UR4][R8.64], R4 ;  /* 0x0000000408007986 */ /* 0x0003e2000c101104 */
[----:B------:R-:W-:Y:S01]  /*0460*/  IMAD.X R11, R13, 0x1, R9, P1 ;  /* 0x000000010d0b7824 */ /* 0x000fe200008e0609 */
[----:B------:R-:W-:-:S04]  /*0470*/  IADD3 R12, P1, PT, R10, R0, RZ ;  /* 0x000000000a0c7210 */ /* 0x000fc80007f3e0ff */
[----:B------:R1:W-:Y:S01]  /*0480*/  STG.E.U8 desc[UR4][R10.64], R4 ;  /* 0x000000040a007986 */ /* 0x0003e2000c101104 */
[----:B------:R-:W-:-:S05]  /*0490*/  IMAD.X R13, R13, 0x1, R11, P1 ;  /* 0x000000010d0d7824 */ /* 0x000fca00008e060b */
[----:B------:R1:W-:Y:S03]  /*04a0*/  STG.E.U8 desc[UR4][R12.64], R4 ;  /* 0x000000040c007986 */ /* 0x0003e6000c101104 */
.L_x_2:
[----:B------:R-:W-:Y:S05]  /*04b0*/  @!P0 EXIT ;  /* 0x000000000000894d */ /* 0x000fea0003800000 */
[----:B------:R-:W-:Y:S02]  /*04c0*/  ISETP.NE.AND P1, PT, R14, 0x1, PT ;  /* 0x000000010e00780c */ /* 0x000fe40003f25270 */
[----:B------:R-:W-:-:S04]  /*04d0*/  LOP3.LUT R2, R2, 0x1, RZ, 0xc0, !PT ;  /* 0x0000000102027812 */ /* 0x000fc800078ec0ff */
[----:B------:R-:W-:-:S07]  /*04e0*/  ISETP.NE.U32.AND P0, PT, R2, 0x1, PT ;  /* 0x000000010200780c */ /* 0x000fce0003f05070 */
[----:B------:R-:W-:Y:S06]  /*04f0*/  @!P1 BRA `(.L_x_3) ;  /* 0x0000000000249947 */ /* 0x000fec0003800000 */
[----:B------:R-:W0:Y:S01]  /*0500*/  LDCU.64 UR6, c[0x0][0x388] ;  /* 0x00007100ff0677ac */ /* 0x000e220008000a00 */
[C---:B------:R-:W-:Y:S02]  /*0510*/  IMAD R2, R5.reuse, R0, R3 ;  /* 0x0000000005027224 */ /* 0x040fe400078e0203 */
[----:B------:R-:W-:-:S03]  /*0520*/  VIADD R5, R5, 0x2 ;  /* 0x0000000205057836 */ /* 0x000fc60000000000 */
[----:B01----:R-:W-:-:S04]  /*0530*/  IADD3 R6, P1, PT, R2, UR6, RZ ;  /* 0x0000000602067c10 */ /* 0x003fc8000ff3e0ff */
[----:B------:R-:W-:Y:S02]  /*0540*/  LEA.HI.X.SX32 R7, R2, UR7, 0x1, P1 ;  /* 0x0000000702077c11 */ /* 0x000fe400088f0eff */
[----:B------:R-:W-:-:S03]  /*0550*/  IADD3 R8, P1, PT, R6, R0, RZ ;  /* 0x0000000006087210 */ /* 0x000fc60007f3e0ff */
[----:B-----5:R2:W-:Y:S01]  /*0560*/  STG.E.U8 desc[UR4][R6.64], R4 ;  /* 0x0000000406007986 */ /* 0x0205e2000c101104 */
[----:B------:R-:W-:-:S05]  /*0570*/  LEA.HI.X.SX32 R9, R0, R7, 0x1, P1 ;  /* 0x0000000700097211 */ /* 0x000fca00008f0eff */
[----:B------:R2:W-:Y:S04]  /*0580*/  STG.E.U8 desc[UR4][R8.64], R4 ;  /* 0x0000000408007986 */ /* 0x0005e8000c101104 */
.L_x_3:
[----:B------:R-:W-:Y:S05]  /*0590*/  @P0 EXIT ;  /* 0x000000000000094d */ /* 0x000fea0003800000 */
[----:B------:R-:W3:Y:S01]  /*05a0*/  LDCU.64 UR6, c[0x0][0x388] ;  /* 0x00007100ff0677ac */ /* 0x000ee20008000a00 */
[----:B------:R-:W-:-:S05]  /*05b0*/  IMAD R0, R5, R0, R3 ;  /* 0x0000000005007224 */ /* 0x000fca00078e0203 */
[----:B---3--:R-:W-:-:S04]  /*05c0*/  IADD3 R2, P0, PT, R0, UR6, RZ ;  /* 0x0000000600027c10 */ /* 0x008fc8000ff1e0ff */
[----:B------:R-:W-:-:S05]  /*05d0*/  LEA.HI.X.SX32 R3, R0, UR7, 0x1, P0 ;  /* 0x0000000700037c11 */ /* 0x000fca00080f0eff */
[----:B-----5:R-:W-:Y:S01]  /*05e0*/  STG.E.U8 desc[UR4][R2.64], R4 ;  /* 0x0000000402007986 */ /* 0x020fe2000c101104 */
[----:B------:R-:W-:Y:S05]  /*05f0*/  EXIT ;  /* 0x000000000000794d */ /* 0x000fea0003800000 */
.L_x_4:
[----:B------:R-:W-:-:S00]  /*0600*/  BRA `(.L_x_4) ;  /* 0xfffffffc00fc7947 */ /* 0x000fc0000383ffff */
[----:B------:R-:W-:-:S00]  /*0610*/  NOP ;  /* 0x0000000000007918 */ /* 0x000fc00000000000 */
        /* <DEDUP_REMOVED lines=14> */
.L_x_5:


//--------------------- .nv.shared.reserved.0     --------------------------
	.section	.nv.shared.reserved.0,"aw",@nobits
	.weak		__nv_reservedSMEM_offset_0_alias
	.size		__nv_reservedSMEM_offset_0_alias, 0, 64
	.other		__nv_reservedSMEM_offset_0_alias,@"STO_CUDA_RESERVED_SHARED STV_DEFAULT"
__nv_reservedSMEM_offset_0_alias:
	.zero		0
	.zero		64


//--------------------- .nv.constant0._Z6createPcS_ii --------------------------
	.section	.nv.constant0._Z6createPcS_ii,"a",@progbits
	.sectionflags	@""
	.align	4
.nv.constant0._Z6createPcS_ii:
	.zero		920


//--------------------- SYMBOLS --------------------------

	.type		.nv.reservedSmem.offset0,@object
	.size		.nv.reservedSmem.offset0,0x4
